//
// Generated by NVIDIA NVVM Compiler
//
// Compiler Build ID: CL-36424714
// Cuda compilation tools, release 13.0, V13.0.88
// Based on NVVM 20.0.0
//

.version 9.0
.target sm_100
.address_size 64

	// .globl	_Z15MatrixMulKerneliiiPfS_S_
// _ZZ15MatrixMulKerneliiiPfS_S_E4ds_A has been demoted
// _ZZ15MatrixMulKerneliiiPfS_S_E4ds_B has been demoted

.visible .entry _Z15MatrixMulKerneliiiPfS_S_(
	.param .u32 _Z15MatrixMulKerneliiiPfS_S__param_0,
	.param .u32 _Z15MatrixMulKerneliiiPfS_S__param_1,
	.param .u32 _Z15MatrixMulKerneliiiPfS_S__param_2,
	.param .u64 .ptr .align 1 _Z15MatrixMulKerneliiiPfS_S__param_3,
	.param .u64 .ptr .align 1 _Z15MatrixMulKerneliiiPfS_S__param_4,
	.param .u64 .ptr .align 1 _Z15MatrixMulKerneliiiPfS_S__param_5
)
{
	.reg .pred 	%p<13>;
	.reg .b32 	%r<46>;
	.reg .b32 	%f<60>;
	.reg .b64 	%rd<13>;
	// demoted variable
	.shared .align 4 .b8 _ZZ15MatrixMulKerneliiiPfS_S_E4ds_A[1024];
	// demoted variable
	.shared .align 4 .b8 _ZZ15MatrixMulKerneliiiPfS_S_E4ds_B[1024];
	ld.param.u32 	%r24, [_Z15MatrixMulKerneliiiPfS_S__param_0];
	ld.param.u32 	%r25, [_Z15MatrixMulKerneliiiPfS_S__param_1];
	ld.param.u32 	%r26, [_Z15MatrixMulKerneliiiPfS_S__param_2];
	ld.param.u64 	%rd4, [_Z15MatrixMulKerneliiiPfS_S__param_3];
	ld.param.u64 	%rd5, [_Z15MatrixMulKerneliiiPfS_S__param_4];
	ld.param.u64 	%rd6, [_Z15MatrixMulKerneliiiPfS_S__param_5];
	mov.u32 	%r27, %ctaid.x;
	mov.u32 	%r28, %ctaid.y;
	mov.u32 	%r41, %tid.x;
	mov.u32 	%r43, %tid.y;
	shl.b32 	%r29, %r28, 4;
	add.s32 	%r3, %r29, %r43;
	shl.b32 	%r4, %r27, 4;
	add.s32 	%r5, %r4, %r41;
	setp.lt.s32 	%p2, %r25, -14;
	@%p2 bra 	$L__BB0_9;
	add.s32 	%r30, %r25, -1;
	shr.s32 	%r31, %r30, 31;
	shr.u32 	%r32, %r31, 28;
	add.s32 	%r33, %r30, %r32;
	shr.s32 	%r34, %r33, 4;
	neg.s32 	%r45, %r34;
	cvta.to.global.u64 	%rd7, %rd6;
	setp.lt.s32 	%p3, %r3, %r24;
	shl.b32 	%r35, %r41, 6;
	mov.u32 	%r36, _ZZ15MatrixMulKerneliiiPfS_S_E4ds_A;
	shl.b32 	%r37, %r43, 2;
	add.s32 	%r9, %r36, %r37;
	add.s32 	%r6, %r9, %r35;
	setp.lt.s32 	%p4, %r5, %r26;
	mov.u32 	%r38, _ZZ15MatrixMulKerneliiiPfS_S_E4ds_B;
	add.s32 	%r7, %r38, %r35;
	add.s32 	%r8, %r7, %r37;
	and.pred  	%p1, %p3, %p4;
	mad.lo.s32 	%r39, %r26, %r3, %r5;
	mul.wide.u32 	%rd8, %r39, 4;
	add.s64 	%rd1, %rd7, %rd8;
	mad.lo.s32 	%r40, %r43, %r26, %r41;
	add.s32 	%r44, %r40, %r4;
	shl.b32 	%r12, %r26, 4;
	mad.lo.s32 	%r42, %r25, %r3, %r41;
	cvta.to.global.u64 	%rd2, %rd4;
	cvta.to.global.u64 	%rd3, %rd5;
	mov.f32 	%f57, 0f00000000;
	not.pred 	%p11, %p1;
$L__BB0_2:
	setp.ge.s32 	%p5, %r3, %r24;
	setp.ge.s32 	%p6, %r41, %r25;
	mov.f32 	%f58, 0f00000000;
	or.pred  	%p7, %p5, %p6;
	@%p7 bra 	$L__BB0_4;
	mul.wide.s32 	%rd9, %r42, 4;
	add.s64 	%rd10, %rd2, %rd9;
	ld.global.f32 	%f58, [%rd10];
$L__BB0_4:
	setp.ge.s32 	%p8, %r5, %r26;
	st.shared.f32 	[%r6], %f58;
	setp.ge.s32 	%p9, %r43, %r25;
	mov.f32 	%f59, 0f00000000;
	or.pred  	%p10, %p9, %p8;
	@%p10 bra 	$L__BB0_6;
	mul.wide.s32 	%rd11, %r44, 4;
	add.s64 	%rd12, %rd3, %rd11;
	ld.global.f32 	%f59, [%rd12];
$L__BB0_6:
	st.shared.f32 	[%r8], %f59;
	bar.sync 	0;
	ld.shared.f32 	%f10, [%r9];
	ld.shared.f32 	%f11, [%r7];
	fma.rn.f32 	%f12, %f10, %f11, %f57;
	ld.shared.f32 	%f13, [%r9+64];
	ld.shared.f32 	%f14, [%r7+4];
	fma.rn.f32 	%f15, %f13, %f14, %f12;
	ld.shared.f32 	%f16, [%r9+128];
	ld.shared.f32 	%f17, [%r7+8];
	fma.rn.f32 	%f18, %f16, %f17, %f15;
	ld.shared.f32 	%f19, [%r9+192];
	ld.shared.f32 	%f20, [%r7+12];
	fma.rn.f32 	%f21, %f19, %f20, %f18;
	ld.shared.f32 	%f22, [%r9+256];
	ld.shared.f32 	%f23, [%r7+16];
	fma.rn.f32 	%f24, %f22, %f23, %f21;
	ld.shared.f32 	%f25, [%r9+320];
	ld.shared.f32 	%f26, [%r7+20];
	fma.rn.f32 	%f27, %f25, %f26, %f24;
	ld.shared.f32 	%f28, [%r9+384];
	ld.shared.f32 	%f29, [%r7+24];
	fma.rn.f32 	%f30, %f28, %f29, %f27;
	ld.shared.f32 	%f31, [%r9+448];
	ld.shared.f32 	%f32, [%r7+28];
	fma.rn.f32 	%f33, %f31, %f32, %f30;
	ld.shared.f32 	%f34, [%r9+512];
	ld.shared.f32 	%f35, [%r7+32];
	fma.rn.f32 	%f36, %f34, %f35, %f33;
	ld.shared.f32 	%f37, [%r9+576];
	ld.shared.f32 	%f38, [%r7+36];
	fma.rn.f32 	%f39, %f37, %f38, %f36;
	ld.shared.f32 	%f40, [%r9+640];
	ld.shared.f32 	%f41, [%r7+40];
	fma.rn.f32 	%f42, %f40, %f41, %f39;
	ld.shared.f32 	%f43, [%r9+704];
	ld.shared.f32 	%f44, [%r7+44];
	fma.rn.f32 	%f45, %f43, %f44, %f42;
	ld.shared.f32 	%f46, [%r9+768];
	ld.shared.f32 	%f47, [%r7+48];
	fma.rn.f32 	%f48, %f46, %f47, %f45;
	ld.shared.f32 	%f49, [%r9+832];
	ld.shared.f32 	%f50, [%r7+52];
	fma.rn.f32 	%f51, %f49, %f50, %f48;
	ld.shared.f32 	%f52, [%r9+896];
	ld.shared.f32 	%f53, [%r7+56];
	fma.rn.f32 	%f54, %f52, %f53, %f51;
	ld.shared.f32 	%f55, [%r9+960];
	ld.shared.f32 	%f56, [%r7+60];
	fma.rn.f32 	%f57, %f55, %f56, %f54;
	bar.sync 	0;
	@%p11 bra 	$L__BB0_8;
	st.global.f32 	[%rd1], %f57;
$L__BB0_8:
	add.s32 	%r45, %r45, 1;
	add.s32 	%r44, %r44, %r12;
	add.s32 	%r43, %r43, 16;
	add.s32 	%r42, %r42, 16;
	add.s32 	%r41, %r41, 16;
	setp.ne.s32 	%p12, %r45, 1;
	@%p12 bra 	$L__BB0_2;
$L__BB0_9:
	ret;

}


// ===== COMPILED SASS (sm_100) =====

	.target	sm_100

	.elftype	@"ET_EXEC"


//--------------------- .note.nv.tkinfo           --------------------------
	.section	.note.nv.tkinfo,"",@"SHT_NOTE"
	.sectionflags	@"SHF_NOTE_NV_TKINFO"
	.tkinfo
        /*0018*/ 	.word	0x00000002
        /*0030*/ 	.string	""
        /*0030*/ 	.string	"ptxas"
        /*0030*/ 	.string	"Cuda compilation tools, release 13.0, V13.0.88"
        /*0030*/ 	.string	"Build cuda_13.0.r13.0/compiler.36424714_0"
        /*0030*/ 	.string	"-arch sm_100 -m 64 "



//--------------------- .note.nv.cuinfo           --------------------------
	.section	.note.nv.cuinfo,"",@"SHT_NOTE"
	.sectionflags	@"SHF_NOTE_NV_CUINFO"
        /*0018*/ 	.short	0x0002
        /*001a*/ 	.short	0x0064
        /*001c*/ 	.short	0x0082
	.zero		2


//--------------------- .nv.info                  --------------------------
	.section	.nv.info,"",@"SHT_CUDA_INFO"
	.align	4


	//----- nvinfo : EIATTR_REGCOUNT
	.align		4
        /*0000*/ 	.byte	0x04, 0x2f
        /*0002*/ 	.short	(.L_1 - .L_0)
	.align		4
.L_0:
        /*0004*/ 	.word	index@(_Z15MatrixMulKerneliiiPfS_S_)
        /*0008*/ 	.word	0x00000020


	//----- nvinfo : EIATTR_FRAME_SIZE
	.align		4
.L_1:
        /*000c*/ 	.byte	0x04, 0x11
        /*000e*/ 	.short	(.L_3 - .L_2)
	.align		4
.L_2:
        /*0010*/ 	.word	index@(_Z15MatrixMulKerneliiiPfS_S_)
        /*0014*/ 	.word	0x00000000


	//----- nvinfo : EIATTR_MIN_STACK_SIZE
	.align		4
.L_3:
        /*0018*/ 	.byte	0x04, 0x12
        /*001a*/ 	.short	(.L_5 - .L_4)
	.align		4
.L_4:
        /*001c*/ 	.word	index@(_Z15MatrixMulKerneliiiPfS_S_)
        /*0020*/ 	.word	0x00000000
.L_5:


//--------------------- .nv.compat                --------------------------
	.section	.nv.compat,"",@"SHT_CUDA_COMPAT_INFO"
	.align	4
        /*0000*/ 	.byte	0x02, 0x09, 0x00, 0x00, 0x02, 0x02, 0x01, 0x00, 0x02, 0x05, 0x05, 0x00, 0x03, 0x07, 0x01, 0x01
        /*0010*/ 	.byte	0x02, 0x03, 0x00, 0x00, 0x02, 0x06, 0x01, 0x00, 0x04, 0x0b, 0x08, 0x00, 0x09, 0x00, 0x00, 0x00
        /*0020*/ 	.byte	0x00, 0x00, 0x00, 0x00


//--------------------- .nv.info._Z15MatrixMulKerneliiiPfS_S_ --------------------------
	.section	.nv.info._Z15MatrixMulKerneliiiPfS_S_,"",@"SHT_CUDA_INFO"
	.sectionflags	@""
	.align	4


	//----- nvinfo : EIATTR_CUDA_API_VERSION
	.align		4
        /*0000*/ 	.byte	0x04, 0x37
        /*0002*/ 	.short	(.L_7 - .L_6)
.L_6:
        /*0004*/ 	.word	0x00000082


	//----- nvinfo : EIATTR_KPARAM_INFO
	.align		4
.L_7:
        /*0008*/ 	.byte	0x04, 0x17
        /*000a*/ 	.short	(.L_9 - .L_8)
.L_8:
        /*000c*/ 	.word	0x00000000
        /*0010*/ 	.short	0x0005
        /*0012*/ 	.short	0x0020
        /*0014*/ 	.byte	0x00, 0xf5, 0x21, 0x00


	//----- nvinfo : EIATTR_KPARAM_INFO
	.align		4
.L_9:
        /*0018*/ 	.byte	0x04, 0x17
        /*001a*/ 	.short	(.L_11 - .L_10)
.L_10:
        /*001c*/ 	.word	0x00000000
        /*0020*/ 	.short	0x0004
        /*0022*/ 	.short	0x0018
        /*0024*/ 	.byte	0x00, 0xf5, 0x21, 0x00


	//----- nvinfo : EIATTR_KPARAM_INFO
	.align		4
.L_11:
        /*0028*/ 	.byte	0x04, 0x17
        /*002a*/ 	.short	(.L_13 - .L_12)
.L_12:
        /*002c*/ 	.word	0x00000000
        /*0030*/ 	.short	0x0003
        /*0032*/ 	.short	0x0010
        /*0034*/ 	.byte	0x00, 0xf5, 0x21, 0x00


	//----- nvinfo : EIATTR_KPARAM_INFO
	.align		4
.L_13:
        /*0038*/ 	.byte	0x04, 0x17
        /*003a*/ 	.short	(.L_15 - .L_14)
.L_14:
        /*003c*/ 	.word	0x00000000
        /*0040*/ 	.short	0x0002
        /*0042*/ 	.short	0x0008
        /*0044*/ 	.byte	0x00, 0xf0, 0x11, 0x00


	//----- nvinfo : EIATTR_KPARAM_INFO
	.align		4
.L_15:
        /*0048*/ 	.byte	0x04, 0x17
        /*004a*/ 	.short	(.L_17 - .L_16)
.L_16:
        /*004c*/ 	.word	0x00000000
        /*0050*/ 	.short	0x0001
        /*0052*/ 	.short	0x0004
        /*0054*/ 	.byte	0x00, 0xf0, 0x11, 0x00


	//----- nvinfo : EIATTR_KPARAM_INFO
	.align		4
.L_17:
        /*0058*/ 	.byte	0x04, 0x17
        /*005a*/ 	.short	(.L_19 - .L_18)
.L_18:
        /*005c*/ 	.word	0x00000000
        /*0060*/ 	.short	0x0000
        /*0062*/ 	.short	0x0000
        /*0064*/ 	.byte	0x00, 0xf0, 0x11, 0x00


	//----- nvinfo : EIATTR_SPARSE_MMA_MASK
	.align		4
.L_19:
        /*0068*/ 	.byte	0x03, 0x50
        /*006a*/ 	.short	0x0000


	//----- nvinfo : EIATTR_MAXREG_COUNT
	.align		4
        /*006c*/ 	.byte	0x03, 0x1b
        /*006e*/ 	.short	0x00ff


	//----- nvinfo : EIATTR_NUM_BARRIERS
	.align		4
        /*0070*/ 	.byte	0x02, 0x4c
        /*0072*/ 	.byte	0x01
	.zero		1


	//----- nvinfo : EIATTR_MERCURY_ISA_VERSION
	.align		4
        /*0074*/ 	.byte	0x03, 0x5f
        /*0076*/ 	.short	0x0101


	//----- nvinfo : EIATTR_VRC_CTA_INIT_COUNT
	.align		4
        /*0078*/ 	.byte	0x02, 0x4a
	.zero		1
	.zero		1


	//----- nvinfo : EIATTR_EXIT_INSTR_OFFSETS
	.align		4
        /*007c*/ 	.byte	0x04, 0x1c
        /*007e*/ 	.short	(.L_21 - .L_20)


	//   ....[0]....
.L_20:
        /*0080*/ 	.word	0x00000030


	//   ....[1]....
        /*0084*/ 	.word	0x00000620


	//----- nvinfo : EIATTR_CBANK_PARAM_SIZE
	.align		4
.L_21:
        /*0088*/ 	.byte	0x03, 0x19
        /*008a*/ 	.short	0x0028


	//----- nvinfo : EIATTR_PARAM_CBANK
	.align		4
        /*008c*/ 	.byte	0x04, 0x0a
        /*008e*/ 	.short	(.L_23 - .L_22)
	.align		4
.L_22:
        /*0090*/ 	.word	index@(.nv.constant0._Z15MatrixMulKerneliiiPfS_S_)
        /*0094*/ 	.short	0x0380
        /*0096*/ 	.short	0x0028


	//----- nvinfo : EIATTR_SW_WAR
	.align		4
.L_23:
        /*0098*/ 	.byte	0x04, 0x36
        /*009a*/ 	.short	(.L_25 - .L_24)
.L_24:
        /*009c*/ 	.word	0x00000008
.L_25:


//--------------------- .nv.callgraph             --------------------------
	.section	.nv.callgraph,"",@"SHT_CUDA_CALLGRAPH"
	.align	4
	.sectionentsize	8
	.align		4
        /*0000*/ 	.word	0x00000000
	.align		4
        /*0004*/ 	.word	0xffffffff
	.align		4
        /*0008*/ 	.word	0x00000000
	.align		4
        /*000c*/ 	.word	0xfffffffe
	.align		4
        /*0010*/ 	.word	0x00000000
	.align		4
        /*0014*/ 	.word	0xfffffffd
	.align		4
        /*0018*/ 	.word	0x00000000
	.align		4
        /*001c*/ 	.word	0xfffffffc


//--------------------- .text._Z15MatrixMulKerneliiiPfS_S_ --------------------------
	.section	.text._Z15MatrixMulKerneliiiPfS_S_,"ax",@progbits
	.align	128
        .global         _Z15MatrixMulKerneliiiPfS_S_
        .type           _Z15MatrixMulKerneliiiPfS_S_,@function
        .size           _Z15MatrixMulKerneliiiPfS_S_,(.L_x_2 - _Z15MatrixMulKerneliiiPfS_S_)
        .other          _Z15MatrixMulKerneliiiPfS_S_,@"STO_CUDA_ENTRY STV_DEFAULT"
_Z15MatrixMulKerneliiiPfS_S_:
.text._Z15MatrixMulKerneliiiPfS_S_:
[----:B------:R-:W-:Y:S08]  /*0000*/  LDC R1, c[0x0][0x37c] ;  /* 0x0000df00ff017b82 */ /* 0x000ff00000000800 */
[----:B------:R-:W0:Y:S02]  /*0010*/  LDC R16, c[0x0][0x384] ;  /* 0x0000e100ff107b82 */ /* 0x000e240000000800 */
[----:B0-----:R-:W-:-:S13]  /*0020*/  ISETP.GE.AND P0, PT, R16, -0xe, PT ;  /* 0xfffffff21000780c */ /* 0x001fda0003f06270 */
[----:B------:R-:W-:Y:S05]  /*0030*/  @!P0 EXIT ;  /* 0x000000000000894d */ /* 0x000fea0003800000 */
[----:B------:R-:W0:Y:S01]  /*0040*/  S2R R7, SR_TID.Y ;  /* 0x0000000000077919 */ /* 0x000e220000002200 */
[----:B------:R-:W1:Y:S01]  /*0050*/  S2UR UR6, SR_CgaCtaId ;  /* 0x00000000000679c3 */ /* 0x000e620000008800 */
[----:B------:R-:W2:Y:S01]  /*0060*/  LDCU UR7, c[0x0][0x388] ;  /* 0x00007100ff0777ac */ /* 0x000ea20008000800 */
[----:B------:R-:W-:Y:S01]  /*0070*/  IADD3 R0, PT, PT, R16, -0x1, RZ ;  /* 0xffffffff10007810 */ /* 0x000fe20007ffe0ff */
[----:B------:R-:W2:Y:S01]  /*0080*/  S2R R4, SR_TID.X ;  /* 0x0000000000047919 */ /* 0x000ea20000002100 */
[----:B------:R-:W-:Y:S01]  /*0090*/  IMAD.MOV.U32 R21, RZ, RZ, RZ ;  /* 0x000000ffff157224 */ /* 0x000fe200078e00ff */
[----:B------:R-:W3:Y:S01]  /*00a0*/  LDCU UR10, c[0x0][0x380] ;  /* 0x00007000ff0a77ac */ /* 0x000ee20008000800 */
[----:B------:R-:W-:Y:S01]  /*00b0*/  SHF.R.S32.HI R9, RZ, 0x1f, R0 ;  /* 0x0000001fff097819 */ /* 0x000fe20000011400 */
[----:B------:R-:W4:Y:S01]  /*00c0*/  S2R R2, SR_CTAID.Y ;  /* 0x0000000000027919 */ /* 0x000f220000002600 */
[----:B------:R-:W5:Y:S01]  /*00d0*/  LDC.64 R22, c[0x0][0x3a0] ;  /* 0x0000e800ff167b82 */ /* 0x000f620000000a00 */
[----:B------:R-:W-:Y:S01]  /*00e0*/  UMOV UR4, 0x400 ;  /* 0x0000040000047882 */ /* 0x000fe20000000000 */
[----:B------:R-:W-:Y:S01]  /*00f0*/  LEA.HI R9, R9, R0, RZ, 0x4 ;  /* 0x0000000009097211 */ /* 0x000fe200078f20ff */
[----:B------:R-:W3:Y:S01]  /*0100*/  S2R R13, SR_CTAID.X ;  /* 0x00000000000d7919 */ /* 0x000ee20000002500 */
[----:B------:R-:W-:-:S02]  /*0110*/  UIADD3 UR5, UPT, UPT, UR4, 0x400, URZ ;  /* 0x0000040004057890 */ /* 0x000fc4000fffe0ff */
[----:B------:R-:W-:Y:S01]  /*0120*/  SHF.R.S32.HI R9, RZ, 0x4, R9 ;  /* 0x00000004ff097819 */ /* 0x000fe20000011409 */
[----:B------:R-:W2:Y:S01]  /*0130*/  LDCU.64 UR8, c[0x0][0x358] ;  /* 0x00006b00ff0877ac */ /* 0x000ea20008000a00 */
[----:B------:R-:W5:Y:S02]  /*0140*/  LDC R5, c[0x0][0x388] ;  /* 0x0000e200ff057b82 */ /* 0x000f640000000800 */
[----:B------:R-:W-:Y:S01]  /*0150*/  IADD3 R19, PT, PT, -R9, RZ, RZ ;  /* 0x000000ff09137210 */ /* 0x000fe20007ffe1ff */
[----:B------:R-:W3:Y:S01]  /*0160*/  LDCU.64 UR12, c[0x0][0x380] ;  /* 0x00007000ff0c77ac */ /* 0x000ee20008000a00 */
[----:B-1----:R-:W-:Y:S02]  /*0170*/  ULEA UR5, UR6, UR5, 0x18 ;  /* 0x0000000506057291 */ /* 0x002fe4000f8ec0ff */
[----:B------:R-:W-:-:S06]  /*0180*/  ULEA UR4, UR6, UR4, 0x18 ;  /* 0x0000000406047291 */ /* 0x000fcc000f8ec0ff */
[C---:B0-----:R-:W-:Y:S01]  /*0190*/  LEA R17, R7.reuse, UR4, 0x2 ;  /* 0x0000000407117c11 */ /* 0x041fe2000f8e10ff */
[----:B--2---:R-:W-:-:S03]  /*01a0*/  IMAD R6, R7, UR7, R4 ;  /* 0x0000000707067c24 */ /* 0x004fc6000f8e0204 */
[----:B------:R-:W-:Y:S02]  /*01b0*/  LEA R18, R4, R17, 0x6 ;  /* 0x0000001104127211 */ /* 0x000fe400078e30ff */
[----:B----4-:R-:W-:Y:S02]  /*01c0*/  LEA R3, R2, R7, 0x4 ;  /* 0x0000000702037211 */ /* 0x010fe400078e20ff */
[----:B---3--:R-:W-:-:S03]  /*01d0*/  LEA R2, R13, R4, 0x4 ;  /* 0x000000040d027211 */ /* 0x008fc600078e20ff */
[----:B------:R-:W-:Y:S01]  /*01e0*/  IMAD R16, R3, R16, R4 ;  /* 0x0000001003107224 */ /* 0x000fe200078e0204 */
[----:B------:R-:W-:Y:S02]  /*01f0*/  LEA R0, R13, R6, 0x4 ;  /* 0x000000060d007211 */ /* 0x000fe400078e20ff */
[----:B------:R-:W-:Y:S01]  /*0200*/  LEA R6, R4, UR5, 0x6 ;  /* 0x0000000504067c11 */ /* 0x000fe2000f8e30ff */
[----:B------:R-:W-:Y:S01]  /*0210*/  IMAD R11, R3, UR7, R2 ;  /* 0x00000007030b7c24 */ /* 0x000fe2000f8e0202 */
[----:B------:R-:W-:-:S03]  /*0220*/  ISETP.GE.AND P0, PT, R2, UR7, PT ;  /* 0x0000000702007c0c */ /* 0x000fc6000bf06270 */
[----:B-----5:R-:W-:Y:S01]  /*0230*/  IMAD.WIDE.U32 R22, R11, 0x4, R22 ;  /* 0x000000040b167825 */ /* 0x020fe200078e0016 */
[----:B------:R-:W-:-:S03]  /*0240*/  ISETP.LT.AND P0, PT, R3, UR10, !P0 ;  /* 0x0000000a03007c0c */ /* 0x000fc6000c701270 */
[----:B------:R-:W-:-:S10]  /*0250*/  IMAD R20, R7, 0x4, R6 ;  /* 0x0000000407147824 */ /* 0x000fd400078e0206 */
.L_x_0:
[----:B------:R-:W-:Y:S01]  /*0260*/  ISETP.GE.AND P2, PT, R4, UR13, PT ;  /* 0x0000000d04007c0c */ /* 0x000fe2000bf46270 */
[----:B------:R-:W-:Y:S01]  /*0270*/  HFMA2 R27, -RZ, RZ, 0, 0 ;  /* 0x00000000ff1b7431 */ /* 0x000fe200000001ff */
[----:B------:R-:W-:Y:S02]  /*0280*/  ISETP.GE.AND P1, PT, R2, R5, PT ;  /* 0x000000050200720c */ /* 0x000fe40003f26270 */
[----:B------:R-:W-:Y:S02]  /*0290*/  ISETP.GE.OR P2, PT, R3, UR12, P2 ;  /* 0x0000000c03007c0c */ /* 0x000fe40009746670 */
[----:B------:R-:W-:Y:S02]  /*02a0*/  ISETP.GE.OR P1, PT, R7, UR13, P1 ;  /* 0x0000000d07007c0c */ /* 0x000fe40008f26670 */
[----:B------:R-:W-:-:S09]  /*02b0*/  MOV R29, RZ ;  /* 0x000000ff001d7202 */ /* 0x000fd20000000f00 */
[----:B0-----:R-:W0:Y:S08]  /*02c0*/  @!P2 LDC.64 R10, c[0x0][0x390] ;  /* 0x0000e400ff0aab82 */ /* 0x001e300000000a00 */
[----:B------:R-:W1:Y:S01]  /*02d0*/  @!P1 LDC.64 R8, c[0x0][0x398] ;  /* 0x0000e600ff089b82 */ /* 0x000e620000000a00 */
[----:B0-----:R-:W-:-:S05]  /*02e0*/  @!P2 IMAD.WIDE R10, R16, 0x4, R10 ;  /* 0x00000004100aa825 */ /* 0x001fca00078e020a */
[----:B------:R-:W2:Y:S01]  /*02f0*/  @!P2 LDG.E R27, desc[UR8][R10.64] ;  /* 0x000000080a1ba981 */ /* 0x000ea2000c1e1900 */
[----:B-1----:R-:W-:-:S05]  /*0300*/  @!P1 IMAD.WIDE R8, R0, 0x4, R8 ;  /* 0x0000000400089825 */ /* 0x002fca00078e0208 */
[----:B------:R-:W3:Y:S01]  /*0310*/  @!P1 LDG.E R29, desc[UR8][R8.64] ;  /* 0x00000008081d9981 */ /* 0x000ee2000c1e1900 */
[----:B------:R-:W-:-:S04]  /*0320*/  IADD3 R19, PT, PT, R19, 0x1, RZ ;  /* 0x0000000113137810 */ /* 0x000fc80007ffe0ff */
[----:B------:R-:W-:Y:S01]  /*0330*/  ISETP.NE.AND P1, PT, R19, 0x1, PT ;  /* 0x000000011300780c */ /* 0x000fe20003f25270 */
[----:B------:R-:W-:Y:S01]  /*0340*/  VIADD R4, R4, 0x10 ;  /* 0x0000001004047836 */ /* 0x000fe20000000000 */
[----:B------:R-:W-:Y:S02]  /*0350*/  IADD3 R7, PT, PT, R7, 0x10, RZ ;  /* 0x0000001007077810 */ /* 0x000fe40007ffe0ff */
[----:B------:R-:W-:Y:S02]  /*0360*/  IADD3 R16, PT, PT, R16, 0x10, RZ ;  /* 0x0000001010107810 */ /* 0x000fe40007ffe0ff */
[----:B------:R-:W-:Y:S01]  /*0370*/  LEA R0, R5, R0, 0x4 ;  /* 0x0000000005007211 */ /* 0x000fe200078e20ff */
[----:B--2---:R-:W-:Y:S04]  /*0380*/  STS [R18], R27 ;  /* 0x0000001b12007388 */ /* 0x004fe80000000800 */
[----:B---3--:R-:W-:Y:S01]  /*0390*/  STS [R20], R29 ;  /* 0x0000001d14007388 */ /* 0x008fe20000000800 */
[----:B------:R-:W-:Y:S06]  /*03a0*/  BAR.SYNC.DEFER_BLOCKING 0x0 ;  /* 0x0000000000007b1d */ /* 0x000fec0000010000 */
[----:B------:R-:W-:Y:S04]  /*03b0*/  LDS R24, [R17] ;  /* 0x0000000011187984 */ /* 0x000fe80000000800 */
[----:B------:R-:W0:Y:S04]  /*03c0*/  LDS.128 R12, [R6] ;  /* 0x00000000060c7984 */ /* 0x000e280000000c00 */
[----:B------:R-:W1:Y:S04]  /*03d0*/  LDS R26, [R17+0x40] ;  /* 0x00004000111a7984 */ /* 0x000e680000000800 */
[----:B------:R-:W2:Y:S04]  /*03e0*/  LDS R25, [R17+0x80] ;  /* 0x0000800011197984 */ /* 0x000ea80000000800 */
[----:B------:R-:W-:Y:S04]  /*03f0*/  LDS.128 R8, [R6+0x10] ;  /* 0x0000100006087984 */ /* 0x000fe80000000c00 */
[----:B------:R-:W-:Y:S01]  /*0400*/  LDS R28, [R17+0x200] ;  /* 0x00020000111c7984 */ /* 0x000fe20000000800 */
[----:B0-----:R-:W-:-:S03]  /*0410*/  FFMA R12, R24, R12, R21 ;  /* 0x0000000c180c7223 */ /* 0x001fc60000000015 */
[----:B------:R-:W0:Y:S04]  /*0420*/  LDS R21, [R17+0xc0] ;  /* 0x0000c00011157984 */ /* 0x000e280000000800 */
[----:B------:R-:W3:Y:S01]  /*0430*/  LDS R24, [R17+0x100] ;  /* 0x0001000011187984 */ /* 0x000ee20000000800 */
[----:B-1----:R-:W-:-:S03]  /*0440*/  FFMA R26, R26, R13, R12 ;  /* 0x0000000d1a1a7223 */ /* 0x002fc6000000000c */
[----:B------:R-:W1:Y:S01]  /*0450*/  LDS R12, [R17+0x140] ;  /* 0x00014000110c7984 */ /* 0x000e620000000800 */
[----:B--2---:R-:W-:-:S03]  /*0460*/  FFMA R14, R25, R14, R26 ;  /* 0x0000000e190e7223 */ /* 0x004fc6000000001a */
[----:B------:R-:W2:Y:S01]  /*0470*/  LDS R25, [R17+0x180] ;  /* 0x0001800011197984 */ /* 0x000ea20000000800 */
[----:B0-----:R-:W-:-:S03]  /*0480*/  FFMA R15, R21, R15, R14 ;  /* 0x0000000f150f7223 */ /* 0x001fc6000000000e */
[----:B------:R-:W-:Y:S01]  /*0490*/  LDS R21, [R17+0x280] ;  /* 0x0002800011157984 */ /* 0x000fe20000000800 */
[----:B---3--:R-:W-:-:S03]  /*04a0*/  FFMA R15, R24, R8, R15 ;  /* 0x00000008180f7223 */ /* 0x008fc6000000000f */
[----:B------:R-:W0:Y:S01]  /*04b0*/  LDS R8, [R17+0x1c0] ;  /* 0x0001c00011087984 */ /* 0x000e220000000800 */
[----:B-1----:R-:W-:-:S03]  /*04c0*/  FFMA R26, R12, R9, R15 ;  /* 0x000000090c1a7223 */ /* 0x002fc6000000000f */
[----:B------:R-:W1:Y:S04]  /*04d0*/  LDS.128 R12, [R6+0x20] ;  /* 0x00002000060c7984 */ /* 0x000e680000000c00 */
[----:B------:R-:W3:Y:S01]  /*04e0*/  LDS R24, [R17+0x240] ;  /* 0x0002400011187984 */ /* 0x000ee20000000800 */
[----:B--2---:R-:W-:-:S04]  /*04f0*/  FFMA R25, R25, R10, R26 ;  /* 0x0000000a19197223 */ /* 0x004fc8000000001a */
[----:B0-----:R-:W-:-:S04]  /*0500*/  FFMA R11, R8, R11, R25 ;  /* 0x0000000b080b7223 */ /* 0x001fc80000000019 */
[----:B-1----:R-:W-:Y:S02]  /*0510*/  FFMA R11, R28, R12, R11 ;  /* 0x0000000c1c0b7223 */ /* 0x002fe4000000000b */
[----:B------:R-:W0:Y:S02]  /*0520*/  LDS R12, [R17+0x2c0] ;  /* 0x0002c000110c7984 */ /* 0x000e240000000800 */
[----:B---3--:R-:W-:Y:S02]  /*0530*/  FFMA R26, R24, R13, R11 ;  /* 0x0000000d181a7223 */ /* 0x008fe4000000000b */
[----:B------:R-:W-:Y:S04]  /*0540*/  LDS R28, [R17+0x300] ;  /* 0x00030000111c7984 */ /* 0x000fe80000000800 */
[----:B------:R-:W1:Y:S01]  /*0550*/  LDS.128 R8, [R6+0x30] ;  /* 0x0000300006087984 */ /* 0x000e620000000c00 */
[----:B------:R-:W-:-:S03]  /*0560*/  FFMA R21, R21, R14, R26 ;  /* 0x0000000e15157223 */ /* 0x000fc6000000001a */
[----:B------:R-:W2:Y:S04]  /*0570*/  LDS R24, [R17+0x340] ;  /* 0x0003400011187984 */ /* 0x000ea80000000800 */
[----:B------:R-:W3:Y:S04]  /*0580*/  LDS R14, [R17+0x380] ;  /* 0x00038000110e7984 */ /* 0x000ee80000000800 */
[----:B------:R-:W4:Y:S01]  /*0590*/  LDS R13, [R17+0x3c0] ;  /* 0x0003c000110d7984 */ /* 0x000f220000000800 */
[----:B0-----:R-:W-:-:S04]  /*05a0*/  FFMA R15, R12, R15, R21 ;  /* 0x0000000f0c0f7223 */ /* 0x001fc80000000015 */
[----:B-1----:R-:W-:-:S04]  /*05b0*/  FFMA R15, R28, R8, R15 ;  /* 0x000000081c0f7223 */ /* 0x002fc8000000000f */
[----:B--2---:R-:W-:-:S04]  /*05c0*/  FFMA R9, R24, R9, R15 ;  /* 0x0000000918097223 */ /* 0x004fc8000000000f */
[----:B---3--:R-:W-:-:S04]  /*05d0*/  FFMA R10, R14, R10, R9 ;  /* 0x0000000a0e0a7223 */ /* 0x008fc80000000009 */
[----:B----4-:R-:W-:Y:S01]  /*05e0*/  FFMA R21, R13, R11, R10 ;  /* 0x0000000b0d157223 */ /* 0x010fe2000000000a */
[----:B------:R-:W-:Y:S06]  /*05f0*/  BAR.SYNC.DEFER_BLOCKING 0x0 ;  /* 0x0000000000007b1d */ /* 0x000fec0000010000 */
[----:B------:R0:W-:Y:S01]  /*0600*/  @P0 STG.E desc[UR8][R22.64], R21 ;  /* 0x0000001516000986 */ /* 0x0001e2000c101908 */
[----:B------:R-:W-:Y:S05]  /*0610*/  @P1 BRA `(.L_x_0) ;  /* 0xfffffffc00101947 */ /* 0x000fea000383ffff */
[----:B------:R-:W-:Y:S05]  /*0620*/  EXIT ;  /* 0x000000000000794d */ /* 0x000fea0003800000 */
.L_x_1:
[----:B------:R-:W-:-:S00]  /*0630*/  BRA `(.L_x_1) ;  /* 0xfffffffc00fc7947 */ /* 0x000fc0000383ffff */
[----:B------:R-:W-:-:S00]  /*0640*/  NOP ;  /* 0x0000000000007918 */ /* 0x000fc00000000000 */
        /* <DEDUP_REMOVED lines=11> */
.L_x_2:


//--------------------- .nv.shared._Z15MatrixMulKerneliiiPfS_S_ --------------------------
	.section	.nv.shared._Z15MatrixMulKerneliiiPfS_S_,"aw",@nobits
	.sectionflags	@""
	.align	4
.nv.shared._Z15MatrixMulKerneliiiPfS_S_:
	.zero		3072


//--------------------- .nv.shared.reserved.0     --------------------------
	.section	.nv.shared.reserved.0,"aw",@nobits
	.weak		__nv_reservedSMEM_offset_0_alias
	.size		__nv_reservedSMEM_offset_0_alias, 0, 64
	.other		__nv_reservedSMEM_offset_0_alias,@"STO_CUDA_RESERVED_SHARED STV_DEFAULT"
__nv_reservedSMEM_offset_0_alias:
	.zero		0
	.zero		64


//--------------------- .nv.constant0._Z15MatrixMulKerneliiiPfS_S_ --------------------------
	.section	.nv.constant0._Z15MatrixMulKerneliiiPfS_S_,"a",@progbits
	.sectionflags	@""
	.align	4
.nv.constant0._Z15MatrixMulKerneliiiPfS_S_:
	.zero		936


//--------------------- SYMBOLS --------------------------

	.type		.nv.reservedSmem.offset0,@object
	.size		.nv.reservedSmem.offset0,0x4
	.type		.nv.reservedSmem.cap,@object
	.size		.nv.reservedSmem.cap,0x4
